//
// Generated by NVIDIA NVVM Compiler
//
// Compiler Build ID: CL-36424714
// Cuda compilation tools, release 13.0, V13.0.88
// Based on NVVM 20.0.0
//

.version 9.0
.target sm_100
.address_size 64

	// .globl	_Z23multiplicaMatrizxVectorPfS_S_ii
.extern .func  (.param .b32 func_retval0) vprintf
(
	.param .b64 vprintf_param_0,
	.param .b64 vprintf_param_1
)
;
.global .align 1 .b8 $str[12] = {105, 100, 72, 105, 108, 111, 58, 32, 37, 100, 10};
.global .align 1 .b8 $str$1[17] = {116, 104, 114, 101, 97, 100, 73, 100, 120, 46, 120, 58, 32, 37, 100, 10};
.global .align 1 .b8 $str$2[16] = {98, 108, 111, 99, 107, 73, 100, 120, 46, 120, 58, 32, 37, 100, 10};
.global .align 1 .b8 $str$3[16] = {98, 108, 111, 99, 107, 68, 105, 109, 46, 120, 58, 32, 37, 100, 10};
.global .align 1 .b8 $str$4[26] = {105, 100, 72, 105, 108, 111, 58, 32, 37, 100, 32, 99, 97, 108, 99, 117, 108, 97, 110, 100, 111, 46, 46, 46, 10};

.visible .entry _Z23multiplicaMatrizxVectorPfS_S_ii(
	.param .u64 .ptr .align 1 _Z23multiplicaMatrizxVectorPfS_S_ii_param_0,
	.param .u64 .ptr .align 1 _Z23multiplicaMatrizxVectorPfS_S_ii_param_1,
	.param .u64 .ptr .align 1 _Z23multiplicaMatrizxVectorPfS_S_ii_param_2,
	.param .u32 _Z23multiplicaMatrizxVectorPfS_S_ii_param_3,
	.param .u32 _Z23multiplicaMatrizxVectorPfS_S_ii_param_4
)
{
	.local .align 8 .b8 	__local_depot0[8];
	.reg .b64 	%SP;
	.reg .b64 	%SPL;
	.reg .pred 	%p<11>;
	.reg .b32 	%r<49>;
	.reg .b32 	%f<100>;
	.reg .b64 	%rd<43>;

	mov.u64 	%SPL, __local_depot0;
	cvta.local.u64 	%SP, %SPL;
	ld.param.u64 	%rd12, [_Z23multiplicaMatrizxVectorPfS_S_ii_param_0];
	ld.param.u64 	%rd13, [_Z23multiplicaMatrizxVectorPfS_S_ii_param_1];
	ld.param.u64 	%rd11, [_Z23multiplicaMatrizxVectorPfS_S_ii_param_2];
	ld.param.u32 	%r27, [_Z23multiplicaMatrizxVectorPfS_S_ii_param_3];
	ld.param.u32 	%r26, [_Z23multiplicaMatrizxVectorPfS_S_ii_param_4];
	cvta.to.global.u64 	%rd1, %rd13;
	cvta.to.global.u64 	%rd2, %rd12;
	mov.u32 	%r1, %tid.x;
	mov.u32 	%r2, %ctaid.x;
	mov.u32 	%r3, %ntid.x;
	mad.lo.s32 	%r4, %r2, %r3, %r1;
	setp.ge.s32 	%p1, %r4, %r27;
	@%p1 bra 	$L__BB0_14;
	cvta.to.global.u64 	%rd14, %rd11;
	add.u64 	%rd15, %SP, 0;
	add.u64 	%rd16, %SPL, 0;
	st.local.u32 	[%rd16], %r4;
	mov.u64 	%rd17, $str;
	cvta.global.u64 	%rd18, %rd17;
	{ // callseq 0, 0
	.param .b64 param0;
	st.param.b64 	[param0], %rd18;
	.param .b64 param1;
	st.param.b64 	[param1], %rd15;
	.param .b32 retval0;
	call.uni (retval0), 
	vprintf, 
	(
	param0, 
	param1
	);
	ld.param.b32 	%r28, [retval0];
	} // callseq 0
	st.local.u32 	[%rd16], %r1;
	mov.u64 	%rd19, $str$1;
	cvta.global.u64 	%rd20, %rd19;
	{ // callseq 1, 0
	.param .b64 param0;
	st.param.b64 	[param0], %rd20;
	.param .b64 param1;
	st.param.b64 	[param1], %rd15;
	.param .b32 retval0;
	call.uni (retval0), 
	vprintf, 
	(
	param0, 
	param1
	);
	ld.param.b32 	%r30, [retval0];
	} // callseq 1
	st.local.u32 	[%rd16], %r2;
	mov.u64 	%rd21, $str$2;
	cvta.global.u64 	%rd22, %rd21;
	{ // callseq 2, 0
	.param .b64 param0;
	st.param.b64 	[param0], %rd22;
	.param .b64 param1;
	st.param.b64 	[param1], %rd15;
	.param .b32 retval0;
	call.uni (retval0), 
	vprintf, 
	(
	param0, 
	param1
	);
	ld.param.b32 	%r32, [retval0];
	} // callseq 2
	st.local.u32 	[%rd16], %r3;
	mov.u64 	%rd23, $str$3;
	cvta.global.u64 	%rd24, %rd23;
	{ // callseq 3, 0
	.param .b64 param0;
	st.param.b64 	[param0], %rd24;
	.param .b64 param1;
	st.param.b64 	[param1], %rd15;
	.param .b32 retval0;
	call.uni (retval0), 
	vprintf, 
	(
	param0, 
	param1
	);
	ld.param.b32 	%r34, [retval0];
	} // callseq 3
	st.local.u32 	[%rd16], %r4;
	mov.u64 	%rd25, $str$4;
	cvta.global.u64 	%rd26, %rd25;
	{ // callseq 4, 0
	.param .b64 param0;
	st.param.b64 	[param0], %rd26;
	.param .b64 param1;
	st.param.b64 	[param1], %rd15;
	.param .b32 retval0;
	call.uni (retval0), 
	vprintf, 
	(
	param0, 
	param1
	);
	ld.param.b32 	%r36, [retval0];
	} // callseq 4
	mul.wide.s32 	%rd27, %r4, 4;
	add.s64 	%rd3, %rd14, %rd27;
	mov.b32 	%r38, 0;
	st.global.u32 	[%rd3], %r38;
	setp.lt.s32 	%p2, %r26, 1;
	@%p2 bra 	$L__BB0_14;
	mul.lo.s32 	%r5, %r26, %r4;
	and.b32  	%r6, %r26, 15;
	setp.lt.u32 	%p3, %r26, 16;
	mov.b32 	%r45, 0;
	mov.f32 	%f96, 0f00000000;
	@%p3 bra 	$L__BB0_5;
	and.b32  	%r45, %r26, 2147483632;
	neg.s32 	%r43, %r45;
	add.s64 	%rd4, %rd2, 32;
	add.s64 	%rd41, %rd1, 32;
	mov.f32 	%f96, 0f00000000;
	mov.u32 	%r42, %r5;
$L__BB0_4:
	.pragma "nounroll";
	mul.wide.s32 	%rd28, %r42, 4;
	add.s64 	%rd29, %rd4, %rd28;
	ld.global.f32 	%f12, [%rd29+-32];
	ld.global.f32 	%f13, [%rd41+-32];
	fma.rn.f32 	%f14, %f12, %f13, %f96;
	st.global.f32 	[%rd3], %f14;
	ld.global.f32 	%f15, [%rd29+-28];
	ld.global.f32 	%f16, [%rd41+-28];
	fma.rn.f32 	%f17, %f15, %f16, %f14;
	st.global.f32 	[%rd3], %f17;
	ld.global.f32 	%f18, [%rd29+-24];
	ld.global.f32 	%f19, [%rd41+-24];
	fma.rn.f32 	%f20, %f18, %f19, %f17;
	st.global.f32 	[%rd3], %f20;
	ld.global.f32 	%f21, [%rd29+-20];
	ld.global.f32 	%f22, [%rd41+-20];
	fma.rn.f32 	%f23, %f21, %f22, %f20;
	st.global.f32 	[%rd3], %f23;
	ld.global.f32 	%f24, [%rd29+-16];
	ld.global.f32 	%f25, [%rd41+-16];
	fma.rn.f32 	%f26, %f24, %f25, %f23;
	st.global.f32 	[%rd3], %f26;
	ld.global.f32 	%f27, [%rd29+-12];
	ld.global.f32 	%f28, [%rd41+-12];
	fma.rn.f32 	%f29, %f27, %f28, %f26;
	st.global.f32 	[%rd3], %f29;
	ld.global.f32 	%f30, [%rd29+-8];
	ld.global.f32 	%f31, [%rd41+-8];
	fma.rn.f32 	%f32, %f30, %f31, %f29;
	st.global.f32 	[%rd3], %f32;
	ld.global.f32 	%f33, [%rd29+-4];
	ld.global.f32 	%f34, [%rd41+-4];
	fma.rn.f32 	%f35, %f33, %f34, %f32;
	st.global.f32 	[%rd3], %f35;
	ld.global.f32 	%f36, [%rd29];
	ld.global.f32 	%f37, [%rd41];
	fma.rn.f32 	%f38, %f36, %f37, %f35;
	st.global.f32 	[%rd3], %f38;
	ld.global.f32 	%f39, [%rd29+4];
	ld.global.f32 	%f40, [%rd41+4];
	fma.rn.f32 	%f41, %f39, %f40, %f38;
	st.global.f32 	[%rd3], %f41;
	ld.global.f32 	%f42, [%rd29+8];
	ld.global.f32 	%f43, [%rd41+8];
	fma.rn.f32 	%f44, %f42, %f43, %f41;
	st.global.f32 	[%rd3], %f44;
	ld.global.f32 	%f45, [%rd29+12];
	ld.global.f32 	%f46, [%rd41+12];
	fma.rn.f32 	%f47, %f45, %f46, %f44;
	st.global.f32 	[%rd3], %f47;
	ld.global.f32 	%f48, [%rd29+16];
	ld.global.f32 	%f49, [%rd41+16];
	fma.rn.f32 	%f50, %f48, %f49, %f47;
	st.global.f32 	[%rd3], %f50;
	ld.global.f32 	%f51, [%rd29+20];
	ld.global.f32 	%f52, [%rd41+20];
	fma.rn.f32 	%f53, %f51, %f52, %f50;
	st.global.f32 	[%rd3], %f53;
	ld.global.f32 	%f54, [%rd29+24];
	ld.global.f32 	%f55, [%rd41+24];
	fma.rn.f32 	%f56, %f54, %f55, %f53;
	st.global.f32 	[%rd3], %f56;
	ld.global.f32 	%f57, [%rd29+28];
	ld.global.f32 	%f58, [%rd41+28];
	fma.rn.f32 	%f96, %f57, %f58, %f56;
	st.global.f32 	[%rd3], %f96;
	add.s32 	%r43, %r43, 16;
	add.s32 	%r42, %r42, 16;
	add.s64 	%rd41, %rd41, 64;
	setp.ne.s32 	%p4, %r43, 0;
	@%p4 bra 	$L__BB0_4;
$L__BB0_5:
	setp.eq.s32 	%p5, %r6, 0;
	@%p5 bra 	$L__BB0_14;
	and.b32  	%r14, %r26, 7;
	setp.lt.u32 	%p6, %r6, 8;
	@%p6 bra 	$L__BB0_8;
	add.s32 	%r40, %r45, %r5;
	mul.wide.s32 	%rd30, %r40, 4;
	add.s64 	%rd31, %rd2, %rd30;
	ld.global.f32 	%f59, [%rd31];
	mul.wide.u32 	%rd32, %r45, 4;
	add.s64 	%rd33, %rd1, %rd32;
	ld.global.f32 	%f60, [%rd33];
	fma.rn.f32 	%f61, %f59, %f60, %f96;
	st.global.f32 	[%rd3], %f61;
	ld.global.f32 	%f62, [%rd31+4];
	ld.global.f32 	%f63, [%rd33+4];
	fma.rn.f32 	%f64, %f62, %f63, %f61;
	st.global.f32 	[%rd3], %f64;
	ld.global.f32 	%f65, [%rd31+8];
	ld.global.f32 	%f66, [%rd33+8];
	fma.rn.f32 	%f67, %f65, %f66, %f64;
	st.global.f32 	[%rd3], %f67;
	ld.global.f32 	%f68, [%rd31+12];
	ld.global.f32 	%f69, [%rd33+12];
	fma.rn.f32 	%f70, %f68, %f69, %f67;
	st.global.f32 	[%rd3], %f70;
	ld.global.f32 	%f71, [%rd31+16];
	ld.global.f32 	%f72, [%rd33+16];
	fma.rn.f32 	%f73, %f71, %f72, %f70;
	st.global.f32 	[%rd3], %f73;
	ld.global.f32 	%f74, [%rd31+20];
	ld.global.f32 	%f75, [%rd33+20];
	fma.rn.f32 	%f76, %f74, %f75, %f73;
	st.global.f32 	[%rd3], %f76;
	ld.global.f32 	%f77, [%rd31+24];
	ld.global.f32 	%f78, [%rd33+24];
	fma.rn.f32 	%f79, %f77, %f78, %f76;
	st.global.f32 	[%rd3], %f79;
	ld.global.f32 	%f80, [%rd31+28];
	ld.global.f32 	%f81, [%rd33+28];
	fma.rn.f32 	%f96, %f80, %f81, %f79;
	st.global.f32 	[%rd3], %f96;
	add.s32 	%r45, %r45, 8;
$L__BB0_8:
	setp.eq.s32 	%p7, %r14, 0;
	@%p7 bra 	$L__BB0_14;
	and.b32  	%r17, %r26, 3;
	setp.lt.u32 	%p8, %r14, 4;
	@%p8 bra 	$L__BB0_11;
	add.s32 	%r41, %r45, %r5;
	mul.wide.s32 	%rd34, %r41, 4;
	add.s64 	%rd35, %rd2, %rd34;
	ld.global.f32 	%f82, [%rd35];
	mul.wide.u32 	%rd36, %r45, 4;
	add.s64 	%rd37, %rd1, %rd36;
	ld.global.f32 	%f83, [%rd37];
	fma.rn.f32 	%f84, %f82, %f83, %f96;
	st.global.f32 	[%rd3], %f84;
	ld.global.f32 	%f85, [%rd35+4];
	ld.global.f32 	%f86, [%rd37+4];
	fma.rn.f32 	%f87, %f85, %f86, %f84;
	st.global.f32 	[%rd3], %f87;
	ld.global.f32 	%f88, [%rd35+8];
	ld.global.f32 	%f89, [%rd37+8];
	fma.rn.f32 	%f90, %f88, %f89, %f87;
	st.global.f32 	[%rd3], %f90;
	ld.global.f32 	%f91, [%rd35+12];
	ld.global.f32 	%f92, [%rd37+12];
	fma.rn.f32 	%f96, %f91, %f92, %f90;
	st.global.f32 	[%rd3], %f96;
	add.s32 	%r45, %r45, 4;
$L__BB0_11:
	setp.eq.s32 	%p9, %r17, 0;
	@%p9 bra 	$L__BB0_14;
	mul.wide.u32 	%rd38, %r45, 4;
	add.s64 	%rd42, %rd1, %rd38;
	add.s32 	%r48, %r45, %r5;
	neg.s32 	%r47, %r17;
$L__BB0_13:
	.pragma "nounroll";
	mul.wide.s32 	%rd39, %r48, 4;
	add.s64 	%rd40, %rd2, %rd39;
	ld.global.f32 	%f93, [%rd40];
	ld.global.f32 	%f94, [%rd42];
	fma.rn.f32 	%f96, %f93, %f94, %f96;
	st.global.f32 	[%rd3], %f96;
	add.s64 	%rd42, %rd42, 4;
	add.s32 	%r48, %r48, 1;
	add.s32 	%r47, %r47, 1;
	setp.ne.s32 	%p10, %r47, 0;
	@%p10 bra 	$L__BB0_13;
$L__BB0_14:
	ret;

}


// ===== COMPILED SASS (sm_100) =====

	.target	sm_100

	.elftype	@"ET_EXEC"


//--------------------- .note.nv.tkinfo           --------------------------
	.section	.note.nv.tkinfo,"",@"SHT_NOTE"
	.sectionflags	@"SHF_NOTE_NV_TKINFO"
	.tkinfo
        /*0018*/ 	.word	0x00000002
        /*0030*/ 	.string	""
        /*0030*/ 	.string	"ptxas"
        /*0030*/ 	.string	"Cuda compilation tools, release 13.0, V13.0.88"
        /*0030*/ 	.string	"Build cuda_13.0.r13.0/compiler.36424714_0"
        /*0030*/ 	.string	"-arch sm_100 -m 64 "



//--------------------- .note.nv.cuinfo           --------------------------
	.section	.note.nv.cuinfo,"",@"SHT_NOTE"
	.sectionflags	@"SHF_NOTE_NV_CUINFO"
        /*0018*/ 	.short	0x0002
        /*001a*/ 	.short	0x0064
        /*001c*/ 	.short	0x0082
	.zero		2


//--------------------- .nv.info                  --------------------------
	.section	.nv.info,"",@"SHT_CUDA_INFO"
	.align	4


	//----- nvinfo : EIATTR_REGCOUNT
	.align		4
        /*0000*/ 	.byte	0x04, 0x2f
        /*0002*/ 	.short	(.L_6 - .L_5)
	.align		4
.L_5:
        /*0004*/ 	.word	index@(_Z23multiplicaMatrizxVectorPfS_S_ii)
        /*0008*/ 	.word	0x0000001b


	//----- nvinfo : EIATTR_FRAME_SIZE
	.align		4
.L_6:
        /*000c*/ 	.byte	0x04, 0x11
        /*000e*/ 	.short	(.L_8 - .L_7)
	.align		4
.L_7:
        /*0010*/ 	.word	index@(_Z23multiplicaMatrizxVectorPfS_S_ii)
        /*0014*/ 	.word	0x00000008


	//----- nvinfo : EIATTR_MIN_STACK_SIZE
	.align		4
.L_8:
        /*0018*/ 	.byte	0x04, 0x12
        /*001a*/ 	.short	(.L_10 - .L_9)
	.align		4
.L_9:
        /*001c*/ 	.word	index@(_Z23multiplicaMatrizxVectorPfS_S_ii)
        /*0020*/ 	.word	0x00000008
.L_10:


//--------------------- .nv.compat                --------------------------
	.section	.nv.compat,"",@"SHT_CUDA_COMPAT_INFO"
	.align	4
        /*0000*/ 	.byte	0x02, 0x09, 0x00, 0x00, 0x02, 0x02, 0x01, 0x00, 0x02, 0x05, 0x05, 0x00, 0x03, 0x07, 0x01, 0x01
        /*0010*/ 	.byte	0x02, 0x03, 0x00, 0x00, 0x02, 0x06, 0x01, 0x00, 0x04, 0x0b, 0x08, 0x00, 0x09, 0x00, 0x00, 0x00
        /*0020*/ 	.byte	0x00, 0x00, 0x00, 0x00


//--------------------- .nv.info._Z23multiplicaMatrizxVectorPfS_S_ii --------------------------
	.section	.nv.info._Z23multiplicaMatrizxVectorPfS_S_ii,"",@"SHT_CUDA_INFO"
	.sectionflags	@""
	.align	4


	//----- nvinfo : EIATTR_CUDA_API_VERSION
	.align		4
        /*0000*/ 	.byte	0x04, 0x37
        /*0002*/ 	.short	(.L_12 - .L_11)
.L_11:
        /*0004*/ 	.word	0x00000082


	//----- nvinfo : EIATTR_KPARAM_INFO
	.align		4
.L_12:
        /*0008*/ 	.byte	0x04, 0x17
        /*000a*/ 	.short	(.L_14 - .L_13)
.L_13:
        /*000c*/ 	.word	0x00000000
        /*0010*/ 	.short	0x0004
        /*0012*/ 	.short	0x001c
        /*0014*/ 	.byte	0x00, 0xf0, 0x11, 0x00


	//----- nvinfo : EIATTR_KPARAM_INFO
	.align		4
.L_14:
        /*0018*/ 	.byte	0x04, 0x17
        /*001a*/ 	.short	(.L_16 - .L_15)
.L_15:
        /*001c*/ 	.word	0x00000000
        /*0020*/ 	.short	0x0003
        /*0022*/ 	.short	0x0018
        /*0024*/ 	.byte	0x00, 0xf0, 0x11, 0x00


	//----- nvinfo : EIATTR_KPARAM_INFO
	.align		4
.L_16:
        /*0028*/ 	.byte	0x04, 0x17
        /*002a*/ 	.short	(.L_18 - .L_17)
.L_17:
        /*002c*/ 	.word	0x00000000
        /*0030*/ 	.short	0x0002
        /*0032*/ 	.short	0x0010
        /*0034*/ 	.byte	0x00, 0xf5, 0x21, 0x00


	//----- nvinfo : EIATTR_KPARAM_INFO
	.align		4
.L_18:
        /*0038*/ 	.byte	0x04, 0x17
        /*003a*/ 	.short	(.L_20 - .L_19)
.L_19:
        /*003c*/ 	.word	0x00000000
        /*0040*/ 	.short	0x0001
        /*0042*/ 	.short	0x0008
        /*0044*/ 	.byte	0x00, 0xf5, 0x21, 0x00


	//----- nvinfo : EIATTR_KPARAM_INFO
	.align		4
.L_20:
        /*0048*/ 	.byte	0x04, 0x17
        /*004a*/ 	.short	(.L_22 - .L_21)
.L_21:
        /*004c*/ 	.word	0x00000000
        /*0050*/ 	.short	0x0000
        /*0052*/ 	.short	0x0000
        /*0054*/ 	.byte	0x00, 0xf5, 0x21, 0x00


	//----- nvinfo : EIATTR_SPARSE_MMA_MASK
	.align		4
.L_22:
        /*0058*/ 	.byte	0x03, 0x50
        /*005a*/ 	.short	0x0000


	//----- nvinfo : EIATTR_MAXREG_COUNT
	.align		4
        /*005c*/ 	.byte	0x03, 0x1b
        /*005e*/ 	.short	0x00ff


	//----- nvinfo : EIATTR_EXTERNS
	.align		4
        /*0060*/ 	.byte	0x04, 0x0f
        /*0062*/ 	.short	(.L_24 - .L_23)


	//   ....[0]....
	.align		4
.L_23:
        /*0064*/ 	.word	index@(vprintf)


	//----- nvinfo : EIATTR_MERCURY_ISA_VERSION
	.align		4
.L_24:
        /*0068*/ 	.byte	0x03, 0x5f
        /*006a*/ 	.short	0x0101


	//----- nvinfo : EIATTR_VRC_CTA_INIT_COUNT
	.align		4
        /*006c*/ 	.byte	0x02, 0x4a
	.zero		1
	.zero		1


	//----- nvinfo : EIATTR_SYSCALL_OFFSETS
	.align		4
        /*0070*/ 	.byte	0x04, 0x46
        /*0072*/ 	.short	(.L_26 - .L_25)


	//   ....[0]....
.L_25:
        /*0074*/ 	.word	0x00000160


	//   ....[1]....
        /*0078*/ 	.word	0x000001f0


	//   ....[2]....
        /*007c*/ 	.word	0x00000280


	//   ....[3]....
        /*0080*/ 	.word	0x00000310


	//   ....[4]....
        /*0084*/ 	.word	0x000003b0


	//----- nvinfo : EIATTR_EXIT_INSTR_OFFSETS
	.align		4
.L_26:
        /*0088*/ 	.byte	0x04, 0x1c
        /*008a*/ 	.short	(.L_28 - .L_27)


	//   ....[0]....
.L_27:
        /*008c*/ 	.word	0x000000c0


	//   ....[1]....
        /*0090*/ 	.word	0x00000430


	//   ....[2]....
        /*0094*/ 	.word	0x00000a40


	//   ....[3]....
        /*0098*/ 	.word	0x00000d50


	//   ....[4]....
        /*009c*/ 	.word	0x00000f60


	//   ....[5]....
        /*00a0*/ 	.word	0x000010b0


	//----- nvinfo : EIATTR_CRS_STACK_SIZE
	.align		4
.L_28:
        /*00a4*/ 	.byte	0x04, 0x1e
        /*00a6*/ 	.short	(.L_30 - .L_29)
.L_29:
        /*00a8*/ 	.word	0x00000000


	//----- nvinfo : EIATTR_CBANK_PARAM_SIZE
	.align		4
.L_30:
        /*00ac*/ 	.byte	0x03, 0x19
        /*00ae*/ 	.short	0x0020


	//----- nvinfo : EIATTR_PARAM_CBANK
	.align		4
        /*00b0*/ 	.byte	0x04, 0x0a
        /*00b2*/ 	.short	(.L_32 - .L_31)
	.align		4
.L_31:
        /*00b4*/ 	.word	index@(.nv.constant0._Z23multiplicaMatrizxVectorPfS_S_ii)
        /*00b8*/ 	.short	0x0380
        /*00ba*/ 	.short	0x0020


	//----- nvinfo : EIATTR_SW_WAR
	.align		4
.L_32:
        /*00bc*/ 	.byte	0x04, 0x36
        /*00be*/ 	.short	(.L_34 - .L_33)
.L_33:
        /*00c0*/ 	.word	0x00000008
.L_34:


//--------------------- .nv.callgraph             --------------------------
	.section	.nv.callgraph,"",@"SHT_CUDA_CALLGRAPH"
	.align	4
	.sectionentsize	8
	.align		4
        /*0000*/ 	.word	0x00000000
	.align		4
        /*0004*/ 	.word	0xffffffff
	.align		4
        /*0008*/ 	.word	index@(_Z23multiplicaMatrizxVectorPfS_S_ii)
	.align		4
        /*000c*/ 	.word	index@(vprintf)
	.align		4
        /*0010*/ 	.word	0x00000000
	.align		4
        /*0014*/ 	.word	0xfffffffe
	.align		4
        /*0018*/ 	.word	0x00000000
	.align		4
        /*001c*/ 	.word	0xfffffffd
	.align		4
        /*0020*/ 	.word	0x00000000
	.align		4
        /*0024*/ 	.word	0xfffffffc


//--------------------- .nv.constant4             --------------------------
	.section	.nv.constant4,"a",@progbits
	.align	8
	.align		8
.nv.constant4:
        /*0000*/ 	.dword	vprintf
	.align		8
        /*0008*/ 	.dword	$str
	.align		8
        /*0010*/ 	.dword	$str$1
	.align		8
        /*0018*/ 	.dword	$str$2
	.align		8
        /*0020*/ 	.dword	$str$3
	.align		8
        /*0028*/ 	.dword	$str$4


//--------------------- .text._Z23multiplicaMatrizxVectorPfS_S_ii --------------------------
	.section	.text._Z23multiplicaMatrizxVectorPfS_S_ii,"ax",@progbits
	.align	128
        .global         _Z23multiplicaMatrizxVectorPfS_S_ii
        .type           _Z23multiplicaMatrizxVectorPfS_S_ii,@function
        .size           _Z23multiplicaMatrizxVectorPfS_S_ii,(.L_x_11 - _Z23multiplicaMatrizxVectorPfS_S_ii)
        .other          _Z23multiplicaMatrizxVectorPfS_S_ii,@"STO_CUDA_ENTRY STV_DEFAULT"
_Z23multiplicaMatrizxVectorPfS_S_ii:
.text._Z23multiplicaMatrizxVectorPfS_S_ii:
[----:B------:R-:W0:Y:S01]  /*0000*/  LDC R1, c[0x0][0x37c] ;  /* 0x0000df00ff017b82 */ /* 0x000e220000000800 */
[----:B------:R-:W1:Y:S01]  /*0010*/  S2R R17, SR_TID.X ;  /* 0x0000000000117919 */ /* 0x000e620000002100 */
[----:B------:R-:W2:Y:S06]  /*0020*/  LDCU UR5, c[0x0][0x2fc] ;  /* 0x00005f80ff0577ac */ /* 0x000eac0008000800 */
[----:B------:R-:W1:Y:S01]  /*0030*/  LDC R16, c[0x0][0x360] ;  /* 0x0000d800ff107b82 */ /* 0x000e620000000800 */
[----:B0-----:R-:W-:Y:S01]  /*0040*/  VIADD R1, R1, 0xfffffff8 ;  /* 0xfffffff801017836 */ /* 0x001fe20000000000 */
[----:B------:R-:W1:Y:S01]  /*0050*/  S2R R24, SR_CTAID.X ;  /* 0x0000000000187919 */ /* 0x000e620000002500 */
[----:B------:R-:W0:Y:S01]  /*0060*/  LDCU UR6, c[0x0][0x398] ;  /* 0x00007300ff0677ac */ /* 0x000e220008000800 */
[----:B------:R-:W3:Y:S02]  /*0070*/  LDCU UR4, c[0x0][0x2f8] ;  /* 0x00005f00ff0477ac */ /* 0x000ee40008000800 */
[----:B---3--:R-:W-:-:S05]  /*0080*/  IADD3 R19, P1, PT, R1, UR4, RZ ;  /* 0x0000000401137c10 */ /* 0x008fca000ff3e0ff */
[----:B--2---:R-:W-:Y:S02]  /*0090*/  IMAD.X R18, RZ, RZ, UR5, P1 ;  /* 0x00000005ff127e24 */ /* 0x004fe400088e06ff */
[----:B-1----:R-:W-:-:S05]  /*00a0*/  IMAD R22, R24, R16, R17 ;  /* 0x0000001018167224 */ /* 0x002fca00078e0211 */
[----:B0-----:R-:W-:-:S13]  /*00b0*/  ISETP.GE.AND P0, PT, R22, UR6, PT ;  /* 0x0000000616007c0c */ /* 0x001fda000bf06270 */
[----:B------:R-:W-:Y:S05]  /*00c0*/  @P0 EXIT ;  /* 0x000000000000094d */ /* 0x000fea0003800000 */
[----:B------:R-:W-:Y:S01]  /*00d0*/  MOV R23, 0x0 ;  /* 0x0000000000177802 */ /* 0x000fe20000000f00 */
[----:B------:R0:W-:Y:S01]  /*00e0*/  STL [R1], R22 ;  /* 0x0000001601007387 */ /* 0x0001e20000100800 */
[----:B------:R-:W1:Y:S01]  /*00f0*/  LDCU.64 UR4, c[0x4][0x8] ;  /* 0x01000100ff0477ac */ /* 0x000e620008000a00 */
[----:B------:R-:W-:Y:S01]  /*0100*/  IMAD.MOV.U32 R6, RZ, RZ, R19 ;  /* 0x000000ffff067224 */ /* 0x000fe200078e0013 */
[----:B------:R0:W2:Y:S01]  /*0110*/  LDC.64 R2, c[0x4][R23] ;  /* 0x0100000017027b82 */ /* 0x0000a20000000a00 */
[----:B------:R-:W-:Y:S02]  /*0120*/  MOV R7, R18 ;  /* 0x0000001200077202 */ /* 0x000fe40000000f00 */
[----:B-1----:R-:W-:Y:S01]  /*0130*/  MOV R4, UR4 ;  /* 0x0000000400047c02 */ /* 0x002fe20008000f00 */
[----:B0-----:R-:W-:-:S07]  /*0140*/  IMAD.U32 R5, RZ, RZ, UR5 ;  /* 0x00000005ff057e24 */ /* 0x001fce000f8e00ff */
[----:B------:R-:W-:-:S07]  /*0150*/  LEPC R20, `(.L_x_0) ;  /* 0x000000001014794e */ /* 0x000fce0000000000 */
[----:B--2---:R-:W-:Y:S05]  /*0160*/  CALL.ABS.NOINC R2 ;  /* 0x0000000002007343 */ /* 0x004fea0003c00000 */
.L_x_0:
[----:B------:R0:W-:Y:S01]  /*0170*/  STL [R1], R17 ;  /* 0x0000001101007387 */ /* 0x0001e20000100800 */
[----:B------:R0:W1:Y:S01]  /*0180*/  LDC.64 R2, c[0x4][R23] ;  /* 0x0100000017027b82 */ /* 0x0000620000000a00 */
[----:B------:R-:W2:Y:S01]  /*0190*/  LDCU.64 UR4, c[0x4][0x10] ;  /* 0x01000200ff0477ac */ /* 0x000ea20008000a00 */
[----:B------:R-:W-:Y:S01]  /*01a0*/  MOV R6, R19 ;  /* 0x0000001300067202 */ /* 0x000fe20000000f00 */
[----:B------:R-:W-:Y:S02]  /*01b0*/  IMAD.MOV.U32 R7, RZ, RZ, R18 ;  /* 0x000000ffff077224 */ /* 0x000fe400078e0012 */
[----:B--2---:R-:W-:Y:S02]  /*01c0*/  IMAD.U32 R4, RZ, RZ, UR4 ;  /* 0x00000004ff047e24 */ /* 0x004fe4000f8e00ff */
[----:B0-----:R-:W-:-:S07]  /*01d0*/  IMAD.U32 R5, RZ, RZ, UR5 ;  /* 0x00000005ff057e24 */ /* 0x001fce000f8e00ff */
[----:B------:R-:W-:-:S07]  /*01e0*/  LEPC R20, `(.L_x_1) ;  /* 0x000000001014794e */ /* 0x000fce0000000000 */
[----:B-1----:R-:W-:Y:S05]  /*01f0*/  CALL.ABS.NOINC R2 ;  /* 0x0000000002007343 */ /* 0x002fea0003c00000 */
.L_x_1:
[----:B------:R0:W-:Y:S01]  /*0200*/  STL [R1], R24 ;  /* 0x0000001801007387 */ /* 0x0001e20000100800 */
[----:B------:R0:W1:Y:S01]  /*0210*/  LDC.64 R2, c[0x4][R23] ;  /* 0x0100000017027b82 */ /* 0x0000620000000a00 */
[----:B------:R-:W2:Y:S01]  /*0220*/  LDCU.64 UR4, c[0x4][0x18] ;  /* 0x01000300ff0477ac */ /* 0x000ea20008000a00 */
[----:B------:R-:W-:Y:S02]  /*0230*/  IMAD.MOV.U32 R6, RZ, RZ, R19 ;  /* 0x000000ffff067224 */ /* 0x000fe400078e0013 */
[----:B------:R-:W-:Y:S02]  /*0240*/  IMAD.MOV.U32 R7, RZ, RZ, R18 ;  /* 0x000000ffff077224 */ /* 0x000fe400078e0012 */
[----:B--2---:R-:W-:Y:S01]  /*0250*/  IMAD.U32 R4, RZ, RZ, UR4 ;  /* 0x00000004ff047e24 */ /* 0x004fe2000f8e00ff */
[----:B0-----:R-:W-:-:S07]  /*0260*/  MOV R5, UR5 ;  /* 0x0000000500057c02 */ /* 0x001fce0008000f00 */
[----:B------:R-:W-:-:S07]  /*0270*/  LEPC R20, `(.L_x_2) ;  /* 0x000000001014794e */ /* 0x000fce0000000000 */
[----:B-1----:R-:W-:Y:S05]  /*0280*/  CALL.ABS.NOINC R2 ;  /* 0x0000000002007343 */ /* 0x002fea0003c00000 */
.L_x_2:
[----:B------:R0:W-:Y:S01]  /*0290*/  STL [R1], R16 ;  /* 0x0000001001007387 */ /* 0x0001e20000100800 */
[----:B------:R0:W1:Y:S01]  /*02a0*/  LDC.64 R2, c[0x4][R23] ;  /* 0x0100000017027b82 */ /* 0x0000620000000a00 */
[----:B------:R-:W2:Y:S01]  /*02b0*/  LDCU.64 UR4, c[0x4][0x20] ;  /* 0x01000400ff0477ac */ /* 0x000ea20008000a00 */
[----:B------:R-:W-:Y:S01]  /*02c0*/  IMAD.MOV.U32 R6, RZ, RZ, R19 ;  /* 0x000000ffff067224 */ /* 0x000fe200078e0013 */
[----:B------:R-:W-:Y:S02]  /*02d0*/  MOV R7, R18 ;  /* 0x0000001200077202 */ /* 0x000fe40000000f00 */
[----:B--2---:R-:W-:Y:S01]  /*02e0*/  MOV R4, UR4 ;  /* 0x0000000400047c02 */ /* 0x004fe20008000f00 */
[----:B0-----:R-:W-:-:S07]  /*02f0*/  IMAD.U32 R5, RZ, RZ, UR5 ;  /* 0x00000005ff057e24 */ /* 0x001fce000f8e00ff */
[----:B------:R-:W-:-:S07]  /*0300*/  LEPC R20, `(.L_x_3) ;  /* 0x000000001014794e */ /* 0x000fce0000000000 */
[----:B-1----:R-:W-:Y:S05]  /*0310*/  CALL.ABS.NOINC R2 ;  /* 0x0000000002007343 */ /* 0x002fea0003c00000 */
.L_x_3:
[----:B------:R0:W-:Y:S01]  /*0320*/  STL [R1], R22 ;  /* 0x0000001601007387 */ /* 0x0001e20000100800 */
[----:B------:R0:W1:Y:S01]  /*0330*/  LDC.64 R2, c[0x4][R23] ;  /* 0x0100000017027b82 */ /* 0x0000620000000a00 */
[----:B------:R-:W2:Y:S01]  /*0340*/  LDCU.64 UR4, c[0x4][0x28] ;  /* 0x01000500ff0477ac */ /* 0x000ea20008000a00 */
[----:B------:R-:W-:Y:S01]  /*0350*/  MOV R6, R19 ;  /* 0x0000001300067202 */ /* 0x000fe20000000f00 */
[----:B------:R-:W-:-:S05]  /*0360*/  IMAD.MOV.U32 R7, RZ, RZ, R18 ;  /* 0x000000ffff077224 */ /* 0x000fca00078e0012 */
[----:B------:R-:W3:Y:S01]  /*0370*/  LDC.64 R16, c[0x0][0x358] ;  /* 0x0000d600ff107b82 */ /* 0x000ee20000000a00 */
[----:B--2---:R-:W-:Y:S02]  /*0380*/  IMAD.U32 R4, RZ, RZ, UR4 ;  /* 0x00000004ff047e24 */ /* 0x004fe4000f8e00ff */
[----:B0-----:R-:W-:-:S07]  /*0390*/  IMAD.U32 R5, RZ, RZ, UR5 ;  /* 0x00000005ff057e24 */ /* 0x001fce000f8e00ff */
[----:B------:R-:W-:-:S07]  /*03a0*/  LEPC R20, `(.L_x_4) ;  /* 0x000000001014794e */ /* 0x000fce0000000000 */
[----:B-1-3--:R-:W-:Y:S05]  /*03b0*/  CALL.ABS.NOINC R2 ;  /* 0x0000000002007343 */ /* 0x00afea0003c00000 */
.L_x_4:
[----:B------:R-:W0:Y:S01]  /*03c0*/  LDC R9, c[0x0][0x39c] ;  /* 0x0000e700ff097b82 */ /* 0x000e220000000800 */
[----:B------:R-:W-:Y:S02]  /*03d0*/  R2UR UR4, R16 ;  /* 0x00000000100472ca */ /* 0x000fe400000e0000 */
[----:B------:R-:W-:-:S05]  /*03e0*/  R2UR UR5, R17 ;  /* 0x00000000110572ca */ /* 0x000fca00000e0000 */
[----:B------:R-:W1:Y:S01]  /*03f0*/  LDC.64 R2, c[0x0][0x390] ;  /* 0x0000e400ff027b82 */ /* 0x000e620000000a00 */
[----:B0-----:R-:W-:Y:S01]  /*0400*/  ISETP.GE.AND P0, PT, R9, 0x1, PT ;  /* 0x000000010900780c */ /* 0x001fe20003f06270 */
[----:B-1----:R-:W-:-:S06]  /*0410*/  IMAD.WIDE R2, R22, 0x4, R2 ;  /* 0x0000000416027825 */ /* 0x002fcc00078e0202 */
[----:B------:R0:W-:Y:S06]  /*0420*/  STG.E desc[UR4][R2.64], RZ ;  /* 0x000000ff02007986 */ /* 0x0001ec000c101904 */
[----:B------:R-:W-:Y:S05]  /*0430*/  @!P0 EXIT ;  /* 0x000000000000894d */ /* 0x000fea0003800000 */
[C---:B------:R-:W-:Y:S01]  /*0440*/  ISETP.GE.U32.AND P1, PT, R9.reuse, 0x10, PT ;  /* 0x000000100900780c */ /* 0x040fe20003f26070 */
[----:B------:R-:W-:Y:S01]  /*0450*/  HFMA2 R7, -RZ, RZ, 0, 0 ;  /* 0x00000000ff077431 */ /* 0x000fe200000001ff */
[----:B------:R-:W-:Y:S01]  /*0460*/  LOP3.LUT R8, R9, 0xf, RZ, 0xc0, !PT ;  /* 0x0000000f09087812 */ /* 0x000fe200078ec0ff */
[----:B------:R-:W-:Y:S02]  /*0470*/  IMAD R22, R22, R9, RZ ;  /* 0x0000000916167224 */ /* 0x000fe400078e02ff */
[----:B------:R-:W-:Y:S01]  /*0480*/  IMAD.MOV.U32 R5, RZ, RZ, RZ ;  /* 0x000000ffff057224 */ /* 0x000fe200078e00ff */
[----:B------:R-:W-:-:S07]  /*0490*/  ISETP.NE.AND P0, PT, R8, RZ, PT ;  /* 0x000000ff0800720c */ /* 0x000fce0003f05270 */
[----:B------:R-:W-:Y:S06]  /*04a0*/  @!P1 BRA `(.L_x_5) ;  /* 0x0000000400649947 */ /* 0x000fec0003800000 */
[----:B------:R-:W1:Y:S01]  /*04b0*/  LDC.64 R12, c[0x0][0x388] ;  /* 0x0000e200ff0c7b82 */ /* 0x000e620000000a00 */
[----:B------:R-:W-:Y:S01]  /*04c0*/  LOP3.LUT R7, R9, 0x7ffffff0, RZ, 0xc0, !PT ;  /* 0x7ffffff009077812 */ /* 0x000fe200078ec0ff */
[----:B------:R-:W-:Y:S01]  /*04d0*/  BSSY.RECONVERGENT B0, `(.L_x_5) ;  /* 0x0000056000007945 */ /* 0x000fe20003800200 */
[----:B------:R-:W-:Y:S01]  /*04e0*/  MOV R5, RZ ;  /* 0x000000ff00057202 */ /* 0x000fe20000000f00 */
[----:B------:R-:W-:Y:S01]  /*04f0*/  IMAD.MOV.U32 R19, RZ, RZ, R22 ;  /* 0x000000ffff137224 */ /* 0x000fe200078e0016 */
[----:B------:R-:W-:-:S03]  /*0500*/  IADD3 R0, PT, PT, -R7, RZ, RZ ;  /* 0x000000ff07007210 */ /* 0x000fc60007ffe1ff */
[----:B------:R-:W2:Y:S01]  /*0510*/  LDC.64 R10, c[0x0][0x380] ;  /* 0x0000e000ff0a7b82 */ /* 0x000ea20000000a00 */
[----:B-1----:R-:W-:-:S05]  /*0520*/  IADD3 R12, P2, PT, R12, 0x20, RZ ;  /* 0x000000200c0c7810 */ /* 0x002fca0007f5e0ff */
[----:B------:R-:W-:Y:S01]  /*0530*/  IMAD.X R13, RZ, RZ, R13, P2 ;  /* 0x000000ffff0d7224 */ /* 0x000fe200010e060d */
[----:B--2---:R-:W-:-:S04]  /*0540*/  IADD3 R10, P1, PT, R10, 0x20, RZ ;  /* 0x000000200a0a7810 */ /* 0x004fc80007f3e0ff */
[----:B------:R-:W-:-:S09]  /*0550*/  IADD3.X R11, PT, PT, RZ, R11, RZ, P1, !PT ;  /* 0x0000000bff0b7210 */ /* 0x000fd20000ffe4ff */
.L_x_6:
[C---:B------:R-:W-:Y:S01]  /*0560*/  R2UR UR6, R16.reuse ;  /* 0x00000000100672ca */ /* 0x040fe200000e0000 */
[----:B------:R-:W-:Y:S01]  /*0570*/  IMAD.WIDE R14, R19, 0x4, R10 ;  /* 0x00000004130e7825 */ /* 0x000fe200078e020a */
[C---:B------:R-:W-:Y:S02]  /*0580*/  R2UR UR7, R17.reuse ;  /* 0x00000000110772ca */ /* 0x040fe400000e0000 */
[----:B------:R-:W-:Y:S02]  /*0590*/  R2UR UR4, R16 ;  /* 0x00000000100472ca */ /* 0x000fe400000e0000 */
[----:B------:R-:W-:-:S09]  /*05a0*/  R2UR UR5, R17 ;  /* 0x00000000110572ca */ /* 0x000fd200000e0000 */
[----:B--2---:R-:W2:Y:S04]  /*05b0*/  LDG.E R6, desc[UR6][R12.64+-0x20] ;  /* 0xffffe0060c067981 */ /* 0x004ea8000c1e1900 */
[----:B------:R-:W2:Y:S01]  /*05c0*/  LDG.E R4, desc[UR4][R14.64+-0x20] ;  /* 0xffffe0040e047981 */ /* 0x000ea2000c1e1900 */
[----:B------:R-:W-:Y:S02]  /*05d0*/  R2UR UR8, R16 ;  /* 0x00000000100872ca */ /* 0x000fe400000e0000 */
[----:B------:R-:W-:Y:S01]  /*05e0*/  R2UR UR9, R17 ;  /* 0x00000000110972ca */ /* 0x000fe200000e0000 */
[----:B--2---:R-:W-:-:S05]  /*05f0*/  FFMA R5, R4, R6, R5 ;  /* 0x0000000604057223 */ /* 0x004fca0000000005 */
[----:B------:R1:W-:Y:S04]  /*0600*/  STG.E desc[UR4][R2.64], R5 ;  /* 0x0000000502007986 */ /* 0x0003e8000c101904 */
[----:B------:R-:W2:Y:S04]  /*0610*/  LDG.E R4, desc[UR6][R14.64+-0x1c] ;  /* 0xffffe4060e047981 */ /* 0x000ea8000c1e1900 */
[----:B------:R-:W2:Y:S02]  /*0620*/  LDG.E R6, desc[UR8][R12.64+-0x1c] ;  /* 0xffffe4080c067981 */ /* 0x000ea4000c1e1900 */
[----:B--2---:R-:W-:-:S05]  /*0630*/  FFMA R21, R4, R6, R5 ;  /* 0x0000000604157223 */ /* 0x004fca0000000005 */
[----:B------:R2:W-:Y:S04]  /*0640*/  STG.E desc[UR4][R2.64], R21 ;  /* 0x0000001502007986 */ /* 0x0005e8000c101904 */
[----:B------:R-:W1:Y:S04]  /*0650*/  LDG.E R4, desc[UR6][R14.64+-0x18] ;  /* 0xffffe8060e047981 */ /* 0x000e68000c1e1900 */
[----:B------:R-:W1:Y:S02]  /*0660*/  LDG.E R6, desc[UR8][R12.64+-0x18] ;  /* 0xffffe8080c067981 */ /* 0x000e64000c1e1900 */
[----:B-1----:R-:W-:-:S05]  /*0670*/  FFMA R5, R4, R6, R21 ;  /* 0x0000000604057223 */ /* 0x002fca0000000015 */
        /* <DEDUP_REMOVED lines=45> */
[----:B------:R-:W3:Y:S04]  /*0950*/  LDG.E R4, desc[UR6][R14.64+0x18] ;  /* 0x000018060e047981 */ /* 0x000ee8000c1e1900 */
[----:B------:R-:W3:Y:S01]  /*0960*/  LDG.E R6, desc[UR8][R12.64+0x18] ;  /* 0x000018080c067981 */ /* 0x000ee2000c1e1900 */
[----:B------:R-:W-:Y:S02]  /*0970*/  VIADD R0, R0, 0x10 ;  /* 0x0000001000007836 */ /* 0x000fe40000000000 */
[----:B---3--:R-:W-:-:S05]  /*0980*/  FFMA R23, R4, R6, R21 ;  /* 0x0000000604177223 */ /* 0x008fca0000000015 */
[----:B------:R2:W-:Y:S04]  /*0990*/  STG.E desc[UR4][R2.64], R23 ;  /* 0x0000001702007986 */ /* 0x0005e8000c101904 */
[----:B------:R-:W3:Y:S04]  /*09a0*/  LDG.E R4, desc[UR6][R14.64+0x1c] ;  /* 0x00001c060e047981 */ /* 0x000ee8000c1e1900 */
[----:B-1----:R1:W3:Y:S01]  /*09b0*/  LDG.E R5, desc[UR8][R12.64+0x1c] ;  /* 0x00001c080c057981 */ /* 0x0022e2000c1e1900 */
[----:B------:R-:W-:Y:S01]  /*09c0*/  ISETP.NE.AND P1, PT, R0, RZ, PT ;  /* 0x000000ff0000720c */ /* 0x000fe20003f25270 */
[----:B------:R-:W-:Y:S01]  /*09d0*/  VIADD R19, R19, 0x10 ;  /* 0x0000001013137836 */ /* 0x000fe20000000000 */
[----:B-1----:R-:W-:-:S04]  /*09e0*/  IADD3 R12, P2, PT, R12, 0x40, RZ ;  /* 0x000000400c0c7810 */ /* 0x002fc80007f5e0ff */
[----:B------:R-:W-:Y:S01]  /*09f0*/  IADD3.X R13, PT, PT, RZ, R13, RZ, P2, !PT ;  /* 0x0000000dff0d7210 */ /* 0x000fe200017fe4ff */
[----:B---3--:R-:W-:-:S05]  /*0a00*/  FFMA R5, R4, R5, R23 ;  /* 0x0000000504057223 */ /* 0x008fca0000000017 */
[----:B------:R2:W-:Y:S01]  /*0a10*/  STG.E desc[UR4][R2.64], R5 ;  /* 0x0000000502007986 */ /* 0x0005e2000c101904 */
[----:B------:R-:W-:Y:S05]  /*0a20*/  @P1 BRA `(.L_x_6) ;  /* 0xfffffff800cc1947 */ /* 0x000fea000383ffff */
[----:B------:R-:W-:Y:S05]  /*0a30*/  BSYNC.RECONVERGENT B0 ;  /* 0x0000000000007941 */ /* 0x000fea0003800200 */
.L_x_5:
[----:B------:R-:W-:Y:S05]  /*0a40*/  @!P0 EXIT ;  /* 0x000000000000894d */ /* 0x000fea0003800000 */
[----:B------:R-:W-:Y:S02]  /*0a50*/  ISETP.GE.U32.AND P0, PT, R8, 0x8, PT ;  /* 0x000000080800780c */ /* 0x000fe40003f06070 */
[----:B------:R-:W-:-:S04]  /*0a60*/  LOP3.LUT R6, R9, 0x7, RZ, 0xc0, !PT ;  /* 0x0000000709067812 */ /* 0x000fc800078ec0ff */
[----:B------:R-:W-:-:S07]  /*0a70*/  ISETP.NE.AND P1, PT, R6, RZ, PT ;  /* 0x000000ff0600720c */ /* 0x000fce0003f25270 */
[----:B------:R-:W-:Y:S06]  /*0a80*/  @!P0 BRA `(.L_x_7) ;  /* 0x0000000000b08947 */ /* 0x000fec0003800000 */
[----:B------:R-:W1:Y:S01]  /*0a90*/  LDC.64 R10, c[0x0][0x380] ;  /* 0x0000e000ff0a7b82 */ /* 0x000e620000000a00 */
[C---:B------:R-:W-:Y:S02]  /*0aa0*/  R2UR UR4, R16.reuse ;  /* 0x00000000100472ca */ /* 0x040fe400000e0000 */
[C---:B------:R-:W-:Y:S02]  /*0ab0*/  R2UR UR5, R17.reuse ;  /* 0x00000000110572ca */ /* 0x040fe400000e0000 */
[----:B------:R-:W-:Y:S02]  /*0ac0*/  R2UR UR6, R16 ;  /* 0x00000000100672ca */ /* 0x000fe400000e0000 */
[----:B------:R-:W-:Y:S01]  /*0ad0*/  R2UR UR7, R17 ;  /* 0x00000000110772ca */ /* 0x000fe200000e0000 */
[----:B------:R-:W3:Y:S01]  /*0ae0*/  LDC.64 R12, c[0x0][0x388] ;  /* 0x0000e200ff0c7b82 */ /* 0x000ee20000000a00 */
[----:B------:R-:W-:-:S05]  /*0af0*/  IADD3 R15, PT, PT, R22, R7, RZ ;  /* 0x00000007160f7210 */ /* 0x000fca0007ffe0ff */
[----:B-1----:R-:W-:-:S05]  /*0b00*/  IMAD.WIDE R10, R15, 0x4, R10 ;  /* 0x000000040f0a7825 */ /* 0x002fca00078e020a */
[----:B------:R-:W2:Y:S01]  /*0b10*/  LDG.E R0, desc[UR4][R10.64] ;  /* 0x000000040a007981 */ /* 0x000ea2000c1e1900 */
[----:B---3--:R-:W-:-:S05]  /*0b20*/  IMAD.WIDE.U32 R12, R7, 0x4, R12 ;  /* 0x00000004070c7825 */ /* 0x008fca00078e000c */
        /* <DEDUP_REMOVED lines=25> */
[----:B------:R-:W2:Y:S04]  /*0cc0*/  LDG.E R0, desc[UR6][R10.64+0x18] ;  /* 0x000018060a007981 */ /* 0x000ea8000c1e1900 */
[----:B------:R-:W2:Y:S02]  /*0cd0*/  LDG.E R4, desc[UR8][R12.64+0x18] ;  /* 0x000018080c047981 */ /* 0x000ea4000c1e1900 */
[----:B--2---:R-:W-:-:S05]  /*0ce0*/  FFMA R19, R0, R4, R15 ;  /* 0x0000000400137223 */ /* 0x004fca000000000f */
[----:B------:R3:W-:Y:S04]  /*0cf0*/  STG.E desc[UR4][R2.64], R19 ;  /* 0x0000001302007986 */ /* 0x0007e8000c101904 */
[----:B------:R-:W2:Y:S04]  /*0d00*/  LDG.E R0, desc[UR6][R10.64+0x1c] ;  /* 0x00001c060a007981 */ /* 0x000ea8000c1e1900 */
[----:B-1----:R-:W2:Y:S01]  /*0d10*/  LDG.E R5, desc[UR8][R12.64+0x1c] ;  /* 0x00001c080c057981 */ /* 0x002ea2000c1e1900 */
[----:B------:R-:W-:Y:S02]  /*0d20*/  VIADD R7, R7, 0x8 ;  /* 0x0000000807077836 */ /* 0x000fe40000000000 */
[----:B--2---:R-:W-:-:S05]  /*0d30*/  FFMA R5, R0, R5, R19 ;  /* 0x0000000500057223 */ /* 0x004fca0000000013 */
[----:B------:R3:W-:Y:S02]  /*0d40*/  STG.E desc[UR4][R2.64], R5 ;  /* 0x0000000502007986 */ /* 0x0007e4000c101904 */
.L_x_7:
        /* <DEDUP_REMOVED lines=10> */
[----:B------:R-:W4:Y:S01]  /*0df0*/  LDC.64 R10, c[0x0][0x388] ;  /* 0x0000e200ff0a7b82 */ /* 0x000f220000000a00 */
[----:B------:R-:W-:-:S05]  /*0e00*/  IADD3 R13, PT, PT, R22, R7, RZ ;  /* 0x00000007160d7210 */ /* 0x000fca0007ffe0ff */
[----:B-1----:R-:W-:-:S05]  /*0e10*/  IMAD.WIDE R8, R13, 0x4, R8 ;  /* 0x000000040d087825 */ /* 0x002fca00078e0208 */
[----:B------:R-:W2:Y:S01]  /*0e20*/  LDG.E R4, desc[UR4][R8.64] ;  /* 0x0000000408047981 */ /* 0x000ea2000c1e1900 */
[----:B----4-:R-:W-:-:S05]  /*0e30*/  IMAD.WIDE.U32 R10, R7, 0x4, R10 ;  /* 0x00000004070a7825 */ /* 0x010fca00078e000a */
[----:B------:R-:W2:Y:S01]  /*0e40*/  LDG.E R6, desc[UR6][R10.64] ;  /* 0x000000060a067981 */ /* 0x000ea2000c1e1900 */
[----:B------:R-:W-:Y:S02]  /*0e50*/  R2UR UR8, R16 ;  /* 0x00000000100872ca */ /* 0x000fe400000e0000 */
[----:B------:R-:W-:Y:S01]  /*0e60*/  R2UR UR9, R17 ;  /* 0x00000000110972ca */ /* 0x000fe200000e0000 */
[----:B--23--:R-:W-:-:S05]  /*0e70*/  FFMA R5, R4, R6, R5 ;  /* 0x0000000604057223 */ /* 0x00cfca0000000005 */
        /* <DEDUP_REMOVED lines=14> */
.L_x_8:
[----:B------:R-:W-:Y:S05]  /*0f60*/  @!P1 EXIT ;  /* 0x000000000000994d */ /* 0x000fea0003800000 */
[----:B------:R-:W1:Y:S01]  /*0f70*/  LDC.64 R10, c[0x0][0x388] ;  /* 0x0000e200ff0a7b82 */ /* 0x000e620000000a00 */
[----:B----4-:R-:W-:Y:S01]  /*0f80*/  IADD3 R13, PT, PT, R22, R7, RZ ;  /* 0x00000007160d7210 */ /* 0x010fe20007ffe0ff */
[----:B------:R-:W-:-:S06]  /*0f90*/  IMAD.MOV R0, RZ, RZ, -R0 ;  /* 0x000000ffff007224 */ /* 0x000fcc00078e0a00 */
[----:B------:R-:W4:Y:S01]  /*0fa0*/  LDC.64 R8, c[0x0][0x380] ;  /* 0x0000e000ff087b82 */ /* 0x000f220000000a00 */
[----:B-1----:R-:W-:-:S07]  /*0fb0*/  IMAD.WIDE.U32 R10, R7, 0x4, R10 ;  /* 0x00000004070a7825 */ /* 0x002fce00078e000a */
.L_x_9:
[C---:B------:R-:W-:Y:S01]  /*0fc0*/  R2UR UR4, R16.reuse ;  /* 0x00000000100472ca */ /* 0x040fe200000e0000 */
[----:B----4-:R-:W-:Y:S01]  /*0fd0*/  IMAD.WIDE R6, R13, 0x4, R8 ;  /* 0x000000040d067825 */ /* 0x010fe200078e0208 */
[C---:B------:R-:W-:Y:S02]  /*0fe0*/  R2UR UR5, R17.reuse ;  /* 0x00000000110572ca */ /* 0x040fe400000e0000 */
[----:B------:R-:W-:Y:S02]  /*0ff0*/  R2UR UR6, R16 ;  /* 0x00000000100672ca */ /* 0x000fe400000e0000 */
[----:B------:R-:W-:-:S09]  /*1000*/  R2UR UR7, R17 ;  /* 0x00000000110772ca */ /* 0x000fd200000e0000 */
[----:B------:R-:W2:Y:S04]  /*1010*/  LDG.E R6, desc[UR4][R6.64] ;  /* 0x0000000406067981 */ /* 0x000ea8000c1e1900 */
[----:B-1----:R1:W2:Y:S01]  /*1020*/  LDG.E R4, desc[UR6][R10.64] ;  /* 0x000000060a047981 */ /* 0x0022a2000c1e1900 */
[----:B------:R-:W-:Y:S01]  /*1030*/  IADD3 R0, PT, PT, R0, 0x1, RZ ;  /* 0x0000000100007810 */ /* 0x000fe20007ffe0ff */
[----:B------:R-:W-:-:S03]  /*1040*/  VIADD R13, R13, 0x1 ;  /* 0x000000010d0d7836 */ /* 0x000fc60000000000 */
[----:B------:R-:W-:Y:S02]  /*1050*/  ISETP.NE.AND P0, PT, R0, RZ, PT ;  /* 0x000000ff0000720c */ /* 0x000fe40003f05270 */
[----:B-1----:R-:W-:-:S04]  /*1060*/  IADD3 R10, P1, PT, R10, 0x4, RZ ;  /* 0x000000040a0a7810 */ /* 0x002fc80007f3e0ff */
[----:B------:R-:W-:Y:S01]  /*1070*/  IADD3.X R11, PT, PT, RZ, R11, RZ, P1, !PT ;  /* 0x0000000bff0b7210 */ /* 0x000fe20000ffe4ff */
[----:B--23--:R-:W-:-:S05]  /*1080*/  FFMA R5, R6, R4, R5 ;  /* 0x0000000406057223 */ /* 0x00cfca0000000005 */
[----:B------:R1:W-:Y:S01]  /*1090*/  STG.E desc[UR4][R2.64], R5 ;  /* 0x0000000502007986 */ /* 0x0003e2000c101904 */
[----:B------:R-:W-:Y:S05]  /*10a0*/  @P0 BRA `(.L_x_9) ;  /* 0xfffffffc00c40947 */ /* 0x000fea000383ffff */
[----:B------:R-:W-:Y:S05]  /*10b0*/  EXIT ;  /* 0x000000000000794d */ /* 0x000fea0003800000 */
.L_x_10:
[----:B------:R-:W-:-:S00]  /*10c0*/  BRA `(.L_x_10) ;  /* 0xfffffffc00fc7947 */ /* 0x000fc0000383ffff */
[----:B------:R-:W-:-:S00]  /*10d0*/  NOP ;  /* 0x0000000000007918 */ /* 0x000fc00000000000 */
        /* <DEDUP_REMOVED lines=10> */
.L_x_11:


//--------------------- .nv.global.init           --------------------------
	.section	.nv.global.init,"aw",@progbits
.nv.global.init:
	.type		$str,@object
	.size		$str,($str$2 - $str)
$str:
        /*0000*/ 	.byte	0x69, 0x64, 0x48, 0x69, 0x6c, 0x6f, 0x3a, 0x20, 0x25, 0x64, 0x0a, 0x00
	.type		$str$2,@object
	.size		$str$2,($str$3 - $str$2)
$str$2:
        /*000c*/ 	.byte	0x62, 0x6c, 0x6f, 0x63, 0x6b, 0x49, 0x64, 0x78, 0x2e, 0x78, 0x3a, 0x20, 0x25, 0x64, 0x0a, 0x00
	.type		$str$3,@object
	.size		$str$3,($str$1 - $str$3)
$str$3:
        /*001c*/ 	.byte	0x62, 0x6c, 0x6f, 0x63, 0x6b, 0x44, 0x69, 0x6d, 0x2e, 0x78, 0x3a, 0x20, 0x25, 0x64, 0x0a, 0x00
	.type		$str$1,@object
	.size		$str$1,($str$4 - $str$1)
$str$1:
        /*002c*/ 	.byte	0x74, 0x68, 0x72, 0x65, 0x61, 0x64, 0x49, 0x64, 0x78, 0x2e, 0x78, 0x3a, 0x20, 0x25, 0x64, 0x0a
        /*003c*/ 	.byte	0x00
	.type		$str$4,@object
	.size		$str$4,(.L_4 - $str$4)
$str$4:
        /*003d*/ 	.byte	0x69, 0x64, 0x48, 0x69, 0x6c, 0x6f, 0x3a, 0x20, 0x25, 0x64, 0x20, 0x63, 0x61, 0x6c, 0x63, 0x75
        /*004d*/ 	.byte	0x6c, 0x61, 0x6e, 0x64, 0x6f, 0x2e, 0x2e, 0x2e, 0x0a, 0x00
.L_4:


//--------------------- .nv.shared.reserved.0     --------------------------
	.section	.nv.shared.reserved.0,"aw",@nobits
	.weak		__nv_reservedSMEM_offset_0_alias
	.size		__nv_reservedSMEM_offset_0_alias, 0, 64
	.other		__nv_reservedSMEM_offset_0_alias,@"STO_CUDA_RESERVED_SHARED STV_DEFAULT"
__nv_reservedSMEM_offset_0_alias:
	.zero		0
	.zero		64


//--------------------- .nv.constant0._Z23multiplicaMatrizxVectorPfS_S_ii --------------------------
	.section	.nv.constant0._Z23multiplicaMatrizxVectorPfS_S_ii,"a",@progbits
	.sectionflags	@""
	.align	4
.nv.constant0._Z23multiplicaMatrizxVectorPfS_S_ii:
	.zero		928


//--------------------- SYMBOLS --------------------------

	.type		.nv.reservedSmem.offset0,@object
	.size		.nv.reservedSmem.offset0,0x4
	.type		vprintf,@function
